	.headerflags	@"EF_CUDA_TEXMODE_UNIFIED EF_CUDA_64BIT_ADDRESS EF_CUDA_ACCELERATORS EF_CUDA_SM90 EF_CUDA_VIRTUAL_SM(EF_CUDA_SM90)"
	.elftype	@"ET_EXEC"


//--------------------- .nv.info                  --------------------------
	.section	.nv.info,"",@"SHT_CUDA_INFO"
	.align	4


	//----- nvinfo : EIATTR_REGCOUNT
	.align		4
        /*0000*/ 	.byte	0x04, 0x2f
        /*0002*/ 	.short	(.L_1 - .L_0)
	.align		4
.L_0:
        /*0004*/ 	.word	index@(triton_poi_fused_avg_pool2d_0)
        /*0008*/ 	.word	0x0000001f


	//----- nvinfo : EIATTR_MIN_STACK_SIZE
	.align		4
.L_1:
        /*000c*/ 	.byte	0x04, 0x12
        /*000e*/ 	.short	(.L_3 - .L_2)
	.align		4
.L_2:
        /*0010*/ 	.word	index@(triton_poi_fused_avg_pool2d_0)
        /*0014*/ 	.word	0x00000000


	//----- nvinfo : EIATTR_FRAME_SIZE
	.align		4
.L_3:
        /*0018*/ 	.byte	0x04, 0x11
        /*001a*/ 	.short	(.L_5 - .L_4)
	.align		4
.L_4:
        /*001c*/ 	.word	index@(triton_poi_fused_avg_pool2d_0)
        /*0020*/ 	.word	0x00000000


	//----- nvinfo : EIATTR_MIN_STACK_SIZE
	.align		4
.L_5:
        /*0024*/ 	.byte	0x04, 0x12
        /*0026*/ 	.short	(.L_7 - .L_6)
	.align		4
.L_6:
        /*0028*/ 	.word	index@(triton_poi_fused_avg_pool2d_0)
        /*002c*/ 	.word	0x00000000
.L_7:


//--------------------- .nv.info.triton_poi_fused_avg_pool2d_0 --------------------------
	.section	.nv.info.triton_poi_fused_avg_pool2d_0,"",@"SHT_CUDA_INFO"
	.sectionflags	@""
	.align	4


	//----- nvinfo : EIATTR_CUDA_API_VERSION
	.align		4
        /*0000*/ 	.byte	0x04, 0x37
        /*0002*/ 	.short	(.L_9 - .L_8)
.L_8:
        /*0004*/ 	.word	0x0000007c


	//----- nvinfo : EIATTR_KPARAM_INFO
	.align		4
.L_9:
        /*0008*/ 	.byte	0x04, 0x17
        /*000a*/ 	.short	(.L_11 - .L_10)
.L_10:
        /*000c*/ 	.word	0x00000000
        /*0010*/ 	.short	0x0002
        /*0012*/ 	.short	0x0010
        /*0014*/ 	.byte	0x00, 0xf0, 0x11, 0x00


	//----- nvinfo : EIATTR_KPARAM_INFO
	.align		4
.L_11:
        /*0018*/ 	.byte	0x04, 0x17
        /*001a*/ 	.short	(.L_13 - .L_12)
.L_12:
        /*001c*/ 	.word	0x00000000
        /*0020*/ 	.short	0x0001
        /*0022*/ 	.short	0x0008
        /*0024*/ 	.byte	0x00, 0xf4, 0x21, 0x00


	//----- nvinfo : EIATTR_KPARAM_INFO
	.align		4
.L_13:
        /*0028*/ 	.byte	0x04, 0x17
        /*002a*/ 	.short	(.L_15 - .L_14)
.L_14:
        /*002c*/ 	.word	0x00000000
        /*0030*/ 	.short	0x0000
        /*0032*/ 	.short	0x0000
        /*0034*/ 	.byte	0x00, 0xf4, 0x21, 0x00


	//----- nvinfo : EIATTR_SPARSE_MMA_MASK
	.align		4
.L_15:
        /*0038*/ 	.byte	0x03, 0x50
        /*003a*/ 	.short	0x0000


	//----- nvinfo : EIATTR_MAXREG_COUNT
	.align		4
        /*003c*/ 	.byte	0x03, 0x1b
        /*003e*/ 	.short	0x00ff


	//----- nvinfo : EIATTR_EXIT_INSTR_OFFSETS
	.align		4
        /*0040*/ 	.byte	0x04, 0x1c
        /*0042*/ 	.short	(.L_17 - .L_16)


	//   ....[0]....
.L_16:
        /*0044*/ 	.word	0x000008e0


	//   ....[1]....
        /*0048*/ 	.word	0x00000900


	//----- nvinfo : EIATTR_REQNTID
	.align		4
.L_17:
        /*004c*/ 	.byte	0x04, 0x10
        /*004e*/ 	.short	(.L_19 - .L_18)
.L_18:
        /*0050*/ 	.word	0x00000020
        /*0054*/ 	.word	0x00000001
        /*0058*/ 	.word	0x00000001


	//----- nvinfo : EIATTR_CBANK_PARAM_SIZE
	.align		4
.L_19:
        /*005c*/ 	.byte	0x03, 0x19
        /*005e*/ 	.short	0x0014


	//----- nvinfo : EIATTR_PARAM_CBANK
	.align		4
        /*0060*/ 	.byte	0x04, 0x0a
        /*0062*/ 	.short	(.L_21 - .L_20)
	.align		4
.L_20:
        /*0064*/ 	.word	index@(.nv.constant0.triton_poi_fused_avg_pool2d_0)
        /*0068*/ 	.short	0x0210
        /*006a*/ 	.short	0x0014


	//----- nvinfo : EIATTR_SW_WAR
	.align		4
.L_21:
        /*006c*/ 	.byte	0x04, 0x36
        /*006e*/ 	.short	(.L_23 - .L_22)
.L_22:
        /*0070*/ 	.word	0x00000008
.L_23:


//--------------------- .nv.callgraph             --------------------------
	.section	.nv.callgraph,"",@"SHT_CUDA_CALLGRAPH"
	.align	4
	.sectionentsize	8
	.align		4
        /*0000*/ 	.word	0x00000000
	.align		4
        /*0004*/ 	.word	0xffffffff
	.align		4
        /*0008*/ 	.word	0x00000000
	.align		4
        /*000c*/ 	.word	0xfffffffe
	.align		4
        /*0010*/ 	.word	0x00000000
	.align		4
        /*0014*/ 	.word	0xfffffffd
	.align		4
        /*0018*/ 	.word	0x00000000
	.align		4
        /*001c*/ 	.word	0xfffffffc


//--------------------- .text.triton_poi_fused_avg_pool2d_0 --------------------------
	.section	.text.triton_poi_fused_avg_pool2d_0,"ax",@progbits
	.align	128
        .global         triton_poi_fused_avg_pool2d_0
        .type           triton_poi_fused_avg_pool2d_0,@function
        .size           triton_poi_fused_avg_pool2d_0,(.L_x_1 - triton_poi_fused_avg_pool2d_0)
        .other          triton_poi_fused_avg_pool2d_0,@"STO_CUDA_ENTRY STV_DEFAULT"
triton_poi_fused_avg_pool2d_0:
.text.triton_poi_fused_avg_pool2d_0:
[----:B------:R-:W0:Y:S01]  /*0000*/  LDC R1, c[0x0][0x28] ;  /* 0x00000a00ff017b82 */ /* 0x000e220000000800 */
[----:B------:R-:W1:Y:S01]  /*0010*/  S2R R3, SR_TID.X ;  /* 0x0000000000037919 */ /* 0x000e620000002100 */
[----:B------:R-:W-:Y:S01]  /*0020*/  CS2R R24, SRZ ;  /* 0x0000000000187805 */ /* 0x000fe2000001ff00 */
[----:B------:R-:W-:Y:S01]  /*0030*/  ULDC.64 UR4, c[0x0][0x208] ;  /* 0x0000820000047ab9 */ /* 0x000fe20000000a00 */
[----:B------:R-:W2:Y:S01]  /*0040*/  S2R R0, SR_CTAID.X ;  /* 0x0000000000007919 */ /* 0x000ea20000002500 */
[----:B-1----:R-:W-:Y:S02]  /*0050*/  IMAD.SHL.U32 R3, R3, 0x2, RZ ;  /* 0x0000000203037824 */ /* 0x002fe400078e00ff */
[----:B--2---:R-:W-:Y:S01]  /*0060*/  IMAD.SHL.U32 R2, R0, 0x40, RZ ;  /* 0x0000004000027824 */ /* 0x004fe200078e00ff */
[----:B------:R-:W-:-:S04]  /*0070*/  SHF.R.U32.HI R6, RZ, 0x19, R0 ;  /* 0x00000019ff067819 */ /* 0x000fc80000011600 */
[----:B------:R-:W-:Y:S02]  /*0080*/  LOP3.LUT R0, R2, 0x3e, R3, 0xf8, !PT ;  /* 0x0000003e02007812 */ /* 0x000fe400078ef803 */
[----:B------:R-:W-:Y:S02]  /*0090*/  SGXT.U32 R6, R6, 0x1 ;  /* 0x000000010606781a */ /* 0x000fe40000000000 */
[----:B------:R-:W-:Y:S01]  /*00a0*/  SHF.R.S32.HI R5, RZ, 0x1, R0 ;  /* 0x00000001ff057819 */ /* 0x000fe20000011400 */
[C---:B------:R-:W-:Y:S01]  /*00b0*/  IMAD.SHL.U32 R17, R0.reuse, 0x4, RZ ;  /* 0x0000000400117824 */ /* 0x040fe200078e00ff */
[----:B------:R-:W-:Y:S02]  /*00c0*/  IADD3 R4, R2, 0x1, RZ ;  /* 0x0000000102047810 */ /* 0x000fe40007ffe0ff */
[----:B------:R-:W1:Y:S01]  /*00d0*/  LDC.64 R2, c[0x0][0x210] ;  /* 0x00008400ff027b82 */ /* 0x000e620000000a00 */
[--C-:B------:R-:W-:Y:S01]  /*00e0*/  IMAD.IADD R7, R5, 0x1, R6.reuse ;  /* 0x0000000105077824 */ /* 0x100fe200078e0206 */
[----:B------:R-:W-:Y:S01]  /*00f0*/  ISETP.GE.AND P5, PT, R0, 0x40, PT ;  /* 0x000000400000780c */ /* 0x000fe20003fa6270 */
[----:B------:R-:W-:-:S03]  /*0100*/  IMAD.IADD R8, R4, 0x1, R6 ;  /* 0x0000000104087824 */ /* 0x000fc600078e0206 */
[----:B------:R-:W-:Y:S02]  /*0110*/  LOP3.LUT R6, R7, 0xfffffffe, RZ, 0xc0, !PT ;  /* 0xfffffffe07067812 */ /* 0x000fe400078ec0ff */
[----:B------:R-:W-:Y:S02]  /*0120*/  LOP3.LUT R7, R8, 0xffffffc2, RZ, 0xc0, !PT ;  /* 0xffffffc208077812 */ /* 0x000fe400078ec0ff */
[----:B------:R-:W-:-:S03]  /*0130*/  IADD3 R22, R5, -R6, RZ ;  /* 0x8000000605167210 */ /* 0x000fc60007ffe0ff */
[----:B------:R-:W-:Y:S01]  /*0140*/  IMAD.IADD R23, R4, 0x1, -R7 ;  /* 0x0000000104177824 */ /* 0x000fe200078e0a07 */
[----:B------:R-:W-:-:S04]  /*0150*/  ISETP.GT.AND P1, PT, R22, RZ, PT ;  /* 0x000000ff1600720c */ /* 0x000fc80003f24270 */
[C---:B------:R-:W-:Y:S02]  /*0160*/  ISETP.GT.AND P0, PT, R23.reuse, RZ, P1 ;  /* 0x000000ff1700720c */ /* 0x040fe40000f04270 */
[C---:B------:R-:W-:Y:S02]  /*0170*/  ISETP.GT.AND P2, PT, R23.reuse, -0x1, P1 ;  /* 0xffffffff1700780c */ /* 0x040fe40000f44270 */
[----:B------:R-:W-:Y:S02]  /*0180*/  LEA R21, R23, R17, 0x1 ;  /* 0x0000001117157211 */ /* 0x000fe400078e08ff */
[C---:B------:R-:W-:Y:S02]  /*0190*/  ISETP.LT.AND P1, PT, R0.reuse, 0x40, P1 ;  /* 0x000000400000780c */ /* 0x040fe40000f21270 */
[C---:B------:R-:W-:Y:S01]  /*01a0*/  ISETP.LT.AND P0, PT, R0.reuse, 0x40, P0 ;  /* 0x000000400000780c */ /* 0x040fe20000701270 */
[----:B------:R-:W-:Y:S01]  /*01b0*/  VIADD R13, R17, 0xfffffffc ;  /* 0xfffffffc110d7836 */ /* 0x000fe20000000000 */
[----:B------:R-:W-:Y:S01]  /*01c0*/  ISETP.LT.AND P2, PT, R0, 0x40, P2 ;  /* 0x000000400000780c */ /* 0x000fe20001741270 */
[C---:B------:R-:W-:Y:S01]  /*01d0*/  VIADD R5, R21.reuse, 0xfffffffb ;  /* 0xfffffffb15057836 */ /* 0x040fe20000000000 */
[C---:B------:R-:W-:Y:S01]  /*01e0*/  ISETP.GT.AND P3, PT, R22.reuse, -0x1, PT ;  /* 0xffffffff1600780c */ /* 0x040fe20003f64270 */
[----:B------:R-:W-:Y:S01]  /*01f0*/  VIADD R7, R21, 0xfffffffc ;  /* 0xfffffffc15077836 */ /* 0x000fe20000000000 */
[----:B------:R-:W-:-:S02]  /*0200*/  LOP3.LUT R6, R22, R23, RZ, 0xfc, !PT ;  /* 0x0000001716067212 */ /* 0x000fc400078efcff */
[----:B------:R-:W-:Y:S02]  /*0210*/  CS2R R26, SRZ ;  /* 0x00000000001a7805 */ /* 0x000fe4000001ff00 */
[----:B------:R-:W-:Y:S01]  /*0220*/  ISETP.GT.AND P4, PT, R23, RZ, P3 ;  /* 0x000000ff1700720c */ /* 0x000fe20001f84270 */
[--C-:B-1----:R-:W-:Y:S01]  /*0230*/  IMAD.WIDE R12, R13, 0x4, R2.reuse ;  /* 0x000000040d0c7825 */ /* 0x102fe200078e0202 */
[----:B------:R-:W-:Y:S02]  /*0240*/  IADD3 R15, R17, -0x3, RZ ;  /* 0xfffffffd110f7810 */ /* 0x000fe40007ffe0ff */
[----:B------:R-:W-:Y:S01]  /*0250*/  ISETP.GT.AND P6, PT, R6, -0x1, !P5 ;  /* 0xffffffff0600780c */ /* 0x000fe20006fc4270 */
[--C-:B------:R-:W-:Y:S01]  /*0260*/  IMAD.WIDE R4, R5, 0x4, R2.reuse ;  /* 0x0000000405047825 */ /* 0x100fe200078e0202 */
[----:B------:R-:W-:Y:S01]  /*0270*/  IADD3 R11, R21, -0x3, RZ ;  /* 0xfffffffd150b7810 */ /* 0x000fe20007ffe0ff */
[----:B------:R-:W2:Y:S01]  /*0280*/  @P1 LDG.E.EL R25, desc[UR4][R12.64] ;  /* 0x000000040c191981 */ /* 0x000ea2000c2e1900 */
[C---:B------:R-:W-:Y:S01]  /*0290*/  ISETP.LT.AND P4, PT, R0.reuse, 0x40, P4 ;  /* 0x000000400000780c */ /* 0x040fe20002781270 */
[----:B------:R-:W-:Y:S01]  /*02a0*/  IMAD.WIDE R6, R7, 0x4, R2 ;  /* 0x0000000407067825 */ /* 0x000fe200078e0202 */
[----:B------:R-:W-:Y:S01]  /*02b0*/  ISETP.LT.AND P3, PT, R0, 0x40, P3 ;  /* 0x000000400000780c */ /* 0x000fe20001f61270 */
[----:B------:R1:W3:Y:S02]  /*02c0*/  @P0 LDG.E.EL R24, desc[UR4][R4.64] ;  /* 0x0000000404180981 */ /* 0x0002e4000c2e1900 */
[----:B------:R-:W-:-:S02]  /*02d0*/  IMAD.MOV.U32 R8, RZ, RZ, RZ ;  /* 0x000000ffff087224 */ /* 0x000fc400078e00ff */
[--C-:B------:R-:W-:Y:S01]  /*02e0*/  IMAD.WIDE R14, R15, 0x4, R2.reuse ;  /* 0x000000040f0e7825 */ /* 0x100fe200078e0202 */
[----:B------:R4:W5:Y:S01]  /*02f0*/  @P2 LDG.E.EL R26, desc[UR4][R6.64] ;  /* 0x00000004061a2981 */ /* 0x000962000c2e1900 */
[----:B------:R-:W-:Y:S02]  /*0300*/  IADD3 R9, R21, 0x3, RZ ;  /* 0x0000000315097810 */ /* 0x000fe40007ffe0ff */
[--C-:B------:R-:W-:Y:S01]  /*0310*/  IMAD.WIDE R10, R11, 0x4, R2.reuse ;  /* 0x000000040b0a7825 */ /* 0x100fe200078e0202 */
[----:B------:R-:W5:Y:S01]  /*0320*/  @P1 LDG.E.EL R8, desc[UR4][R14.64] ;  /* 0x000000040e081981 */ /* 0x000f62000c2e1900 */
[----:B-1----:R-:W-:Y:S02]  /*0330*/  CS2R R4, SRZ ;  /* 0x0000000000047805 */ /* 0x002fe4000001ff00 */
[----:B------:R-:W-:Y:S01]  /*0340*/  IMAD.MOV.U32 R28, RZ, RZ, RZ ;  /* 0x000000ffff1c7224 */ /* 0x000fe200078e00ff */
[----:B------:R1:W5:Y:S01]  /*0350*/  @P2 LDG.E.EL R27, desc[UR4][R10.64] ;  /* 0x000000040a1b2981 */ /* 0x000362000c2e1900 */
[----:B------:R-:W-:Y:S01]  /*0360*/  IMAD.WIDE R18, R21, 0x4, R2 ;  /* 0x0000000415127825 */ /* 0x000fe200078e0202 */
[----:B----4-:R-:W-:-:S03]  /*0370*/  CS2R R6, SRZ ;  /* 0x0000000000067805 */ /* 0x010fc6000001ff00 */
[--C-:B------:R-:W-:Y:S01]  /*0380*/  IMAD.WIDE R16, R17, 0x4, R2.reuse ;  /* 0x0000000411107825 */ /* 0x100fe200078e0202 */
[----:B------:R-:W4:Y:S03]  /*0390*/  @P4 LDG.E.EL R28, desc[UR4][R18.64+-0x4] ;  /* 0xfffffc04121c4981 */ /* 0x000f26000c2e1900 */
[----:B------:R-:W-:Y:S01]  /*03a0*/  IMAD.WIDE R12, R9, 0x4, R2 ;  /* 0x00000004090c7825 */ /* 0x000fe200078e0202 */
[----:B-1----:R-:W-:Y:S01]  /*03b0*/  CS2R R10, SRZ ;  /* 0x00000000000a7805 */ /* 0x002fe2000001ff00 */
[----:B------:R-:W4:Y:S04]  /*03c0*/  @P3 LDG.E.EL R6, desc[UR4][R16.64] ;  /* 0x0000000410063981 */ /* 0x000f28000c2e1900 */
[----:B------:R1:W4:Y:S01]  /*03d0*/  @P4 LDG.E.EL R4, desc[UR4][R12.64] ;  /* 0x000000040c044981 */ /* 0x000322000c2e1900 */
[----:B------:R-:W-:-:S03]  /*03e0*/  HFMA2.MMA R9, -RZ, RZ, 0, 0 ;  /* 0x00000000ff097435 */ /* 0x000fc600000001ff */
[----:B------:R-:W4:Y:S01]  /*03f0*/  @P6 LDG.E.EL R11, desc[UR4][R18.64] ;  /* 0x00000004120b6981 */ /* 0x000f22000c2e1900 */
[----:B0-----:R-:W-:-:S03]  /*0400*/  VIADD R15, R21, 0x4 ;  /* 0x00000004150f7836 */ /* 0x001fc60000000000 */
[----:B------:R-:W4:Y:S01]  /*0410*/  @P3 LDG.E.EL R5, desc[UR4][R16.64+0x4] ;  /* 0x0000040410053981 */ /* 0x000f22000c2e1900 */
[----:B------:R-:W-:-:S03]  /*0420*/  VIADD R21, R21, 0x5 ;  /* 0x0000000515157836 */ /* 0x000fc60000000000 */
[----:B------:R0:W4:Y:S01]  /*0430*/  @P6 LDG.E.EL R7, desc[UR4][R18.64+0x4] ;  /* 0x0000040412076981 */ /* 0x000122000c2e1900 */
[----:B------:R-:W-:-:S03]  /*0440*/  IMAD.WIDE R14, R15, 0x4, R2 ;  /* 0x000000040f0e7825 */ /* 0x000fc600078e0202 */
[----:B------:R-:W4:Y:S01]  /*0450*/  @P3 LDG.E.EL R9, desc[UR4][R16.64+0x10] ;  /* 0x0000100410093981 */ /* 0x000f22000c2e1900 */
[----:B------:R-:W-:Y:S01]  /*0460*/  IMAD.WIDE R20, R21, 0x4, R2 ;  /* 0x0000000415147825 */ /* 0x000fe200078e0202 */
[----:B------:R-:W-:Y:S02]  /*0470*/  CS2R R2, SRZ ;  /* 0x0000000000027805 */ /* 0x000fe4000001ff00 */
[----:B------:R3:W4:Y:S04]  /*0480*/  @P6 LDG.E.EL R10, desc[UR4][R14.64] ;  /* 0x000000040e0a6981 */ /* 0x000728000c2e1900 */
[----:B------:R-:W4:Y:S04]  /*0490*/  @P3 LDG.E.EL R3, desc[UR4][R16.64+0x14] ;  /* 0x0000140410033981 */ /* 0x000f28000c2e1900 */
[----:B------:R-:W4:Y:S01]  /*04a0*/  @P6 LDG.E.EL R2, desc[UR4][R20.64] ;  /* 0x0000000414026981 */ /* 0x000f22000c2e1900 */
[----:B-1----:R-:W-:-:S05]  /*04b0*/  SHF.L.U32 R12, R22, 0x1, RZ ;  /* 0x00000001160c7819 */ /* 0x002fca00000006ff */
[C---:B0-----:R-:W-:Y:S01]  /*04c0*/  IMAD R18, R23.reuse, 0x2, R12 ;  /* 0x0000000217127824 */ /* 0x041fe200078e020c */
[----:B------:R-:W-:-:S04]  /*04d0*/  SHF.L.U32 R13, R23, 0x2, RZ ;  /* 0x00000002170d7819 */ /* 0x000fc800000006ff */
[----:B------:R-:W-:Y:S02]  /*04e0*/  IADD3 R18, -R18, 0x1, RZ ;  /* 0x0000000112127810 */ /* 0x000fe40007ffe1ff */
[----:B------:R-:W-:-:S03]  /*04f0*/  LEA R23, R23, 0x2, 0x1 ;  /* 0x0000000217177811 */ /* 0x000fc600078e08ff */
[C---:B------:R-:W-:Y:S02]  /*0500*/  IMAD R18, R22.reuse, R13, R18 ;  /* 0x0000000d16127224 */ /* 0x040fe400078e0212 */
[----:B------:R-:W-:Y:S02]  /*0510*/  IMAD R22, R22, -0x4, -R12 ;  /* 0xfffffffc16167824 */ /* 0x000fe400078e0a0c */
[----:B------:R-:W-:Y:S01]  /*0520*/  VIADD R13, R12, 0x2 ;  /* 0x000000020c0d7836 */ /* 0x000fe20000000000 */
[----:B------:R-:W-:Y:S02]  /*0530*/  IADD3 R12, -R12, RZ, RZ ;  /* 0x000000ff0c0c7210 */ /* 0x000fe40007ffe1ff */
[----:B------:R-:W-:Y:S01]  /*0540*/  IADD3 R18, R23, R18, RZ ;  /* 0x0000001217127210 */ /* 0x000fe20007ffe0ff */
[----:B------:R-:W-:-:S04]  /*0550*/  IMAD.IADD R22, R13, 0x1, R22 ;  /* 0x000000010d167824 */ /* 0x000fc800078e0216 */
[----:B------:R-:W-:Y:S02]  /*0560*/  IMAD R18, R23, R12, R18 ;  /* 0x0000000c17127224 */ /* 0x000fe400078e0212 */
[C---:B------:R-:W-:Y:S02]  /*0570*/  IMAD R22, R13.reuse, 0x2, R22 ;  /* 0x000000020d167824 */ /* 0x040fe400078e0216 */
[----:B------:R-:W-:-:S03]  /*0580*/  IMAD.IADD R18, R13, 0x1, R18 ;  /* 0x000000010d127824 */ /* 0x000fc600078e0212 */
[----:B------:R-:W-:Y:S02]  /*0590*/  IADD3 R22, R22, 0x3, RZ ;  /* 0x0000000316167810 */ /* 0x000fe40007ffe0ff */
[----:B------:R-:W-:Y:S02]  /*05a0*/  LEA R18, R13, R18, 0x1 ;  /* 0x000000120d127211 */ /* 0x000fe400078e08ff */
[----:B------:R-:W-:Y:S02]  /*05b0*/  I2FP.F32.S32 R22, R22 ;  /* 0x0000001600167245 */ /* 0x000fe40000201400 */
[----:B------:R-:W-:Y:S02]  /*05c0*/  I2FP.F32.S32 R18, R18 ;  /* 0x0000001200127245 */ /* 0x000fe40000201400 */
[----:B--2---:R-:W-:Y:S02]  /*05d0*/  SEL R25, R25, RZ, P1 ;  /* 0x000000ff19197207 */ /* 0x004fe40000800000 */
[----:B---3--:R-:W-:-:S03]  /*05e0*/  SEL R15, R24, RZ, P0 ;  /* 0x000000ff180f7207 */ /* 0x008fc60000000000 */
[----:B------:R-:W-:Y:S01]  /*05f0*/  FADD R25, RZ, R25 ;  /* 0x00000019ff197221 */ /* 0x000fe20000000000 */
[----:B-----5:R-:W-:Y:S02]  /*0600*/  SEL R26, R26, RZ, P2 ;  /* 0x000000ff1a1a7207 */ /* 0x020fe40001000000 */
[----:B------:R-:W-:-:S03]  /*0610*/  SEL R8, R8, RZ, P1 ;  /* 0x000000ff08087207 */ /* 0x000fc60000800000 */
[----:B------:R-:W-:Y:S01]  /*0620*/  FADD R26, R15, R26 ;  /* 0x0000001a0f1a7221 */ /* 0x000fe20000000000 */
[----:B------:R-:W-:Y:S01]  /*0630*/  SEL R27, R27, RZ, P2 ;  /* 0x000000ff1b1b7207 */ /* 0x000fe20001000000 */
[----:B------:R-:W-:Y:S01]  /*0640*/  FADD R8, R25, R8 ;  /* 0x0000000819087221 */ /* 0x000fe20000000000 */
[----:B------:R-:W-:Y:S02]  /*0650*/  FSETP.GT.AND P1, PT, |R18|, 8.50705917302346158658e+37, PT ;  /* 0x7e8000001200780b */ /* 0x000fe40003f24200 */
[----:B------:R-:W-:Y:S01]  /*0660*/  FSETP.GT.AND P2, PT, |R22|, 8.50705917302346158658e+37, PT ;  /* 0x7e8000001600780b */ /* 0x000fe20003f44200 */
[----:B------:R-:W-:Y:S01]  /*0670*/  FADD R27, R26, R27 ;  /* 0x0000001b1a1b7221 */ /* 0x000fe20000000000 */
[----:B----4-:R-:W-:Y:S01]  /*0680*/  SEL R28, R28, RZ, P4 ;  /* 0x000000ff1c1c7207 */ /* 0x010fe20002000000 */
[----:B------:R-:W-:Y:S01]  /*0690*/  FADD R8, RZ, R8 ;  /* 0x00000008ff087221 */ /* 0x000fe20000000000 */
[----:B------:R-:W-:-:S03]  /*06a0*/  SEL R13, R6, RZ, P3 ;  /* 0x000000ff060d7207 */ /* 0x000fc60001800000 */
[----:B------:R-:W-:Y:S01]  /*06b0*/  FADD R28, R27, R28 ;  /* 0x0000001c1b1c7221 */ /* 0x000fe20000000000 */
[----:B------:R-:W-:Y:S02]  /*06c0*/  SEL R6, R4, RZ, P4 ;  /* 0x000000ff04067207 */ /* 0x000fe40002000000 */
[----:B------:R-:W-:Y:S02]  /*06d0*/  FSETP.GEU.AND P4, PT, |R18|, 1.175494350822287508e-38, PT ;  /* 0x008000001200780b */ /* 0x000fe40003f8e200 */
[----:B------:R-:W-:Y:S02]  /*06e0*/  SEL R11, R11, RZ, P6 ;  /* 0x000000ff0b0b7207 */ /* 0x000fe40003000000 */
[----:B------:R-:W-:Y:S01]  /*06f0*/  FSETP.GEU.AND P0, PT, |R22|, 1.175494350822287508e-38, PT ;  /* 0x008000001600780b */ /* 0x000fe20003f0e200 */
[----:B------:R-:W-:Y:S01]  /*0700*/  FADD R8, R8, R13 ;  /* 0x0000000d08087221 */ /* 0x000fe20000000000 */
[----:B------:R-:W-:Y:S01]  /*0710*/  SEL R5, R5, RZ, P3 ;  /* 0x000000ff05057207 */ /* 0x000fe20001800000 */
[----:B------:R-:W-:Y:S01]  /*0720*/  FADD R28, R28, R11 ;  /* 0x0000000b1c1c7221 */ /* 0x000fe20000000000 */
[----:B------:R-:W-:-:S03]  /*0730*/  SEL R7, R7, RZ, P6 ;  /* 0x000000ff07077207 */ /* 0x000fc60003000000 */
[----:B------:R-:W-:Y:S01]  /*0740*/  FADD R8, R8, R5 ;  /* 0x0000000508087221 */ /* 0x000fe20000000000 */
[----:B------:R-:W-:Y:S01]  /*0750*/  @P1 FMUL R18, R18, 0.25 ;  /* 0x3e80000012121820 */ /* 0x000fe20000400000 */
[----:B------:R-:W0:Y:S01]  /*0760*/  LDC.64 R4, c[0x0][0x218] ;  /* 0x00008600ff047b82 */ /* 0x000e220000000a00 */
[----:B------:R-:W-:Y:S01]  /*0770*/  @P2 FMUL R22, R22, 0.25 ;  /* 0x3e80000016162820 */ /* 0x000fe20000400000 */
[----:B------:R-:W-:Y:S01]  /*0780*/  FADD R7, R28, R7 ;  /* 0x000000071c077221 */ /* 0x000fe20000000000 */
[----:B------:R-:W-:Y:S01]  /*0790*/  SEL R11, R9, RZ, P3 ;  /* 0x000000ff090b7207 */ /* 0x000fe20001800000 */
[----:B------:R-:W-:Y:S01]  /*07a0*/  @!P4 FMUL R18, R18, 16777216 ;  /* 0x4b8000001212c820 */ /* 0x000fe20000400000 */
[----:B------:R-:W-:Y:S01]  /*07b0*/  SEL R10, R10, RZ, P6 ;  /* 0x000000ff0a0a7207 */ /* 0x000fe20003000000 */
[----:B------:R-:W-:Y:S01]  /*07c0*/  FADD R8, RZ, R8 ;  /* 0x00000008ff087221 */ /* 0x000fe20000000000 */
[----:B------:R-:W-:Y:S01]  /*07d0*/  FADD R7, R7, R6 ;  /* 0x0000000607077221 */ /* 0x000fe20000000000 */
[----:B------:R-:W-:Y:S01]  /*07e0*/  @!P0 FMUL R22, R22, 16777216 ;  /* 0x4b80000016168820 */ /* 0x000fe20000400000 */
[----:B------:R-:W-:Y:S01]  /*07f0*/  SEL R3, R3, RZ, P3 ;  /* 0x000000ff03037207 */ /* 0x000fe20001800000 */
[----:B------:R-:W-:Y:S01]  /*0800*/  FADD R8, R8, R11 ;  /* 0x0000000b08087221 */ /* 0x000fe20000000000 */
[----:B------:R-:W-:Y:S01]  /*0810*/  FADD R7, R7, R10 ;  /* 0x0000000a07077221 */ /* 0x000fe20000000000 */
[----:B------:R-:W-:Y:S01]  /*0820*/  SEL R2, R2, RZ, P6 ;  /* 0x000000ff02027207 */ /* 0x000fe20003000000 */
[----:B------:R-:W1:Y:S01]  /*0830*/  MUFU.RCP R9, R22 ;  /* 0x0000001600097308 */ /* 0x000e620000001000 */
[----:B------:R-:W-:-:S03]  /*0840*/  FADD R6, R8, R3 ;  /* 0x0000000308067221 */ /* 0x000fc60000000000 */
[----:B------:R-:W-:-:S04]  /*0850*/  FADD R7, R7, R2 ;  /* 0x0000000207077221 */ /* 0x000fc80000000000 */
[----:B------:R-:W2:Y:S01]  /*0860*/  MUFU.RCP R18, R18 ;  /* 0x0000001200127308 */ /* 0x000ea20000001000 */
[----:B------:R-:W-:Y:S01]  /*0870*/  @P2 FMUL R6, R6, 0.25 ;  /* 0x3e80000006062820 */ /* 0x000fe20000400000 */
[----:B------:R-:W-:-:S03]  /*0880*/  @P1 FMUL R7, R7, 0.25 ;  /* 0x3e80000007071820 */ /* 0x000fc60000400000 */
[----:B------:R-:W-:Y:S01]  /*0890*/  @!P0 FMUL R6, R6, 16777216 ;  /* 0x4b80000006068820 */ /* 0x000fe20000400000 */
[----:B------:R-:W-:Y:S01]  /*08a0*/  @!P4 FMUL R7, R7, 16777216 ;  /* 0x4b8000000707c820 */ /* 0x000fe20000400000 */
[----:B0-----:R-:W-:-:S04]  /*08b0*/  IMAD.WIDE R2, R0, 0x4, R4 ;  /* 0x0000000400027825 */ /* 0x001fc800078e0204 */
[----:B-1----:R-:W-:Y:S01]  /*08c0*/  FMUL R6, R9, R6 ;  /* 0x0000000609067220 */ /* 0x002fe20000400000 */
[----:B--2---:R-:W-:Y:S01]  /*08d0*/  FMUL R7, R18, R7 ;  /* 0x0000000712077220 */ /* 0x004fe20000400000 */
[----:B------:R-:W-:Y:S06]  /*08e0*/  @P5 EXIT ;  /* 0x000000000000594d */ /* 0x000fec0003800000 */
[----:B------:R-:W-:Y:S01]  /*08f0*/  STG.E.64 desc[UR4][R2.64], R6 ;  /* 0x0000000602007986 */ /* 0x000fe2000c101b04 */
[----:B------:R-:W-:Y:S05]  /*0900*/  EXIT ;  /* 0x000000000000794d */ /* 0x000fea0003800000 */
.L_x_0:
[----:B------:R-:W-:-:S00]  /*0910*/  BRA `(.L_x_0) ;  /* 0xfffffffc00fc7947 */ /* 0x000fc0000383ffff */
[----:B------:R-:W-:-:S00]  /*0920*/  NOP ;  /* 0x0000000000007918 */ /* 0x000fc00000000000 */
        /* <DEDUP_REMOVED lines=13> */
.L_x_1:


//--------------------- .nv.constant0.triton_poi_fused_avg_pool2d_0 --------------------------
	.section	.nv.constant0.triton_poi_fused_avg_pool2d_0,"a",@progbits
	.sectionflags	@""
	.align	4
.nv.constant0.triton_poi_fused_avg_pool2d_0:
	.zero		548
